	.headerflags	@"EF_CUDA_TEXMODE_UNIFIED EF_CUDA_64BIT_ADDRESS EF_CUDA_ACCELERATORS EF_CUDA_SM90 EF_CUDA_VIRTUAL_SM(EF_CUDA_SM90)"
	.elftype	@"ET_EXEC"


//--------------------- .nv.info                  --------------------------
	.section	.nv.info,"",@"SHT_CUDA_INFO"
	.align	4


	//----- nvinfo : EIATTR_REGCOUNT
	.align		4
        /*0000*/ 	.byte	0x04, 0x2f
        /*0002*/ 	.short	(.L_1 - .L_0)
	.align		4
.L_0:
        /*0004*/ 	.word	index@(triton_poi_fused_convolution_leaky_relu_5)
        /*0008*/ 	.word	0x00000012


	//----- nvinfo : EIATTR_MIN_STACK_SIZE
	.align		4
.L_1:
        /*000c*/ 	.byte	0x04, 0x12
        /*000e*/ 	.short	(.L_3 - .L_2)
	.align		4
.L_2:
        /*0010*/ 	.word	index@(triton_poi_fused_convolution_leaky_relu_5)
        /*0014*/ 	.word	0x00000000


	//----- nvinfo : EIATTR_FRAME_SIZE
	.align		4
.L_3:
        /*0018*/ 	.byte	0x04, 0x11
        /*001a*/ 	.short	(.L_5 - .L_4)
	.align		4
.L_4:
        /*001c*/ 	.word	index@(triton_poi_fused_convolution_leaky_relu_5)
        /*0020*/ 	.word	0x00000000


	//----- nvinfo : EIATTR_MIN_STACK_SIZE
	.align		4
.L_5:
        /*0024*/ 	.byte	0x04, 0x12
        /*0026*/ 	.short	(.L_7 - .L_6)
	.align		4
.L_6:
        /*0028*/ 	.word	index@(triton_poi_fused_convolution_leaky_relu_5)
        /*002c*/ 	.word	0x00000000
.L_7:


//--------------------- .nv.info.triton_poi_fused_convolution_leaky_relu_5 --------------------------
	.section	.nv.info.triton_poi_fused_convolution_leaky_relu_5,"",@"SHT_CUDA_INFO"
	.sectionflags	@""
	.align	4


	//----- nvinfo : EIATTR_CUDA_API_VERSION
	.align		4
        /*0000*/ 	.byte	0x04, 0x37
        /*0002*/ 	.short	(.L_9 - .L_8)
.L_8:
        /*0004*/ 	.word	0x0000007c


	//----- nvinfo : EIATTR_KPARAM_INFO
	.align		4
.L_9:
        /*0008*/ 	.byte	0x04, 0x17
        /*000a*/ 	.short	(.L_11 - .L_10)
.L_10:
        /*000c*/ 	.word	0x00000000
        /*0010*/ 	.short	0x0002
        /*0012*/ 	.short	0x0010
        /*0014*/ 	.byte	0x00, 0xf0, 0x11, 0x00


	//----- nvinfo : EIATTR_KPARAM_INFO
	.align		4
.L_11:
        /*0018*/ 	.byte	0x04, 0x17
        /*001a*/ 	.short	(.L_13 - .L_12)
.L_12:
        /*001c*/ 	.word	0x00000000
        /*0020*/ 	.short	0x0001
        /*0022*/ 	.short	0x0008
        /*0024*/ 	.byte	0x00, 0xf4, 0x21, 0x00


	//----- nvinfo : EIATTR_KPARAM_INFO
	.align		4
.L_13:
        /*0028*/ 	.byte	0x04, 0x17
        /*002a*/ 	.short	(.L_15 - .L_14)
.L_14:
        /*002c*/ 	.word	0x00000000
        /*0030*/ 	.short	0x0000
        /*0032*/ 	.short	0x0000
        /*0034*/ 	.byte	0x00, 0xf4, 0x21, 0x00


	//----- nvinfo : EIATTR_SPARSE_MMA_MASK
	.align		4
.L_15:
        /*0038*/ 	.byte	0x03, 0x50
        /*003a*/ 	.short	0x0000


	//----- nvinfo : EIATTR_MAXREG_COUNT
	.align		4
        /*003c*/ 	.byte	0x03, 0x1b
        /*003e*/ 	.short	0x00ff


	//----- nvinfo : EIATTR_EXIT_INSTR_OFFSETS
	.align		4
        /*0040*/ 	.byte	0x04, 0x1c
        /*0042*/ 	.short	(.L_17 - .L_16)


	//   ....[0]....
.L_16:
        /*0044*/ 	.word	0x00000430


	//----- nvinfo : EIATTR_REQNTID
	.align		4
.L_17:
        /*0048*/ 	.byte	0x04, 0x10
        /*004a*/ 	.short	(.L_19 - .L_18)
.L_18:
        /*004c*/ 	.word	0x00000080
        /*0050*/ 	.word	0x00000001
        /*0054*/ 	.word	0x00000001


	//----- nvinfo : EIATTR_CBANK_PARAM_SIZE
	.align		4
.L_19:
        /*0058*/ 	.byte	0x03, 0x19
        /*005a*/ 	.short	0x0014


	//----- nvinfo : EIATTR_PARAM_CBANK
	.align		4
        /*005c*/ 	.byte	0x04, 0x0a
        /*005e*/ 	.short	(.L_21 - .L_20)
	.align		4
.L_20:
        /*0060*/ 	.word	index@(.nv.constant0.triton_poi_fused_convolution_leaky_relu_5)
        /*0064*/ 	.short	0x0210
        /*0066*/ 	.short	0x0014


	//----- nvinfo : EIATTR_SW_WAR
	.align		4
.L_21:
        /*0068*/ 	.byte	0x04, 0x36
        /*006a*/ 	.short	(.L_23 - .L_22)
.L_22:
        /*006c*/ 	.word	0x00000008
.L_23:


//--------------------- .nv.callgraph             --------------------------
	.section	.nv.callgraph,"",@"SHT_CUDA_CALLGRAPH"
	.align	4
	.sectionentsize	8
	.align		4
        /*0000*/ 	.word	0x00000000
	.align		4
        /*0004*/ 	.word	0xffffffff
	.align		4
        /*0008*/ 	.word	0x00000000
	.align		4
        /*000c*/ 	.word	0xfffffffe
	.align		4
        /*0010*/ 	.word	0x00000000
	.align		4
        /*0014*/ 	.word	0xfffffffd
	.align		4
        /*0018*/ 	.word	0x00000000
	.align		4
        /*001c*/ 	.word	0xfffffffc


//--------------------- .text.triton_poi_fused_convolution_leaky_relu_5 --------------------------
	.section	.text.triton_poi_fused_convolution_leaky_relu_5,"ax",@progbits
	.align	128
        .global         triton_poi_fused_convolution_leaky_relu_5
        .type           triton_poi_fused_convolution_leaky_relu_5,@function
        .size           triton_poi_fused_convolution_leaky_relu_5,(.L_x_1 - triton_poi_fused_convolution_leaky_relu_5)
        .other          triton_poi_fused_convolution_leaky_relu_5,@"STO_CUDA_ENTRY STV_DEFAULT"
triton_poi_fused_convolution_leaky_relu_5:
.text.triton_poi_fused_convolution_leaky_relu_5:
[----:B------:R-:W-:Y:S01]  /*0000*/  LDC R1, c[0x0][0x28] ;  /* 0x00000a00ff017b82 */ /* 0x000fe20000000800 */
[----:B------:R-:W1:Y:S07]  /*0010*/  S2R R0, SR_TID.X ;  /* 0x0000000000007919 */ /* 0x000e6e0000002100 */
[----:B------:R-:W2:Y:S01]  /*0020*/  LDC.64 R8, c[0x0][0x210] ;  /* 0x00008400ff087b82 */ /* 0x000ea20000000a00 */
[----:B------:R-:W-:Y:S01]  /*0030*/  ULDC.64 UR4, c[0x0][0x208] ;  /* 0x0000820000047ab9 */ /* 0x000fe20000000a00 */
[----:B------:R-:W3:Y:S01]  /*0040*/  S2R R5, SR_CTAID.X ;  /* 0x0000000000057919 */ /* 0x000ee20000002500 */
[----:B-1----:R-:W-:Y:S01]  /*0050*/  IMAD.SHL.U32 R0, R0, 0x4, RZ ;  /* 0x0000000400007824 */ /* 0x002fe200078e00ff */
[----:B---3--:R-:W-:-:S04]  /*0060*/  SHF.R.S32.HI R2, RZ, 0x15, R5 ;  /* 0x00000015ff027819 */ /* 0x008fc80000011405 */
[----:B------:R-:W-:Y:S02]  /*0070*/  LOP3.LUT R0, R0, 0x1fc, RZ, 0xc0, !PT ;  /* 0x000001fc00007812 */ /* 0x000fe400078ec0ff */
[----:B------:R-:W-:-:S03]  /*0080*/  SGXT R2, R2, 0x1 ;  /* 0x000000010202781a */ /* 0x000fc60000000200 */
[----:B------:R-:W-:-:S04]  /*0090*/  IMAD R5, R5, 0x400, R0 ;  /* 0x0000040005057824 */ /* 0x000fc800078e0200 */
[----:B--2---:R-:W-:Y:S01]  /*00a0*/  IMAD.WIDE R8, R5, 0x4, R8 ;  /* 0x0000000405087825 */ /* 0x004fe200078e0208 */
[----:B------:R-:W-:-:S04]  /*00b0*/  LEA.HI R2, R2, R5, RZ, 0x10 ;  /* 0x0000000502027211 */ /* 0x000fc800078f80ff */
[C---:B------:R-:W-:Y:S01]  /*00c0*/  PRMT R3, R2.reuse, 0xbb32, RZ ;  /* 0x0000bb3202037816 */ /* 0x040fe200000000ff */
[----:B------:R-:W-:-:S03]  /*00d0*/  VIADD R0, R2, 0x200 ;  /* 0x0000020002007836 */ /* 0x000fc60000000000 */
[----:B------:R-:W-:Y:S02]  /*00e0*/  SHF.R.S32.HI R3, RZ, 0xf, R3 ;  /* 0x0000000fff037819 */ /* 0x000fe40000011403 */
[----:B------:R-:W-:Y:S02]  /*00f0*/  PRMT R4, R0, 0xbb32, RZ ;  /* 0x0000bb3200047816 */ /* 0x000fe400000000ff */
[----:B------:R-:W-:Y:S02]  /*0100*/  PRMT R0, R2, 0x7632, R0 ;  /* 0x0000763202007816 */ /* 0x000fe40000000000 */
[----:B------:R-:W-:Y:S01]  /*0110*/  LOP3.LUT R7, R3, 0xffff, RZ, 0xc0, !PT ;  /* 0x0000ffff03077812 */ /* 0x000fe200078ec0ff */
[----:B------:R-:W-:Y:S01]  /*0120*/  IMAD.MOV.U32 R2, RZ, RZ, R4 ;  /* 0x000000ffff027224 */ /* 0x000fe200078e0004 */
[----:B------:R-:W-:-:S04]  /*0130*/  PRMT R6, R0, 0x7632, R6 ;  /* 0x0000763200067816 */ /* 0x000fc80000000006 */
[----:B------:R-:W-:Y:S02]  /*0140*/  SHF.R.S32.HI R3, RZ, 0xf, R2 ;  /* 0x0000000fff037819 */ /* 0x000fe40000011402 */
[----:B------:R-:W-:Y:S02]  /*0150*/  LEA.HI R2, R7, R0, RZ, 0x16 ;  /* 0x0000000007027211 */ /* 0x000fe400078fb0ff */
[----:B------:R-:W-:Y:S02]  /*0160*/  LOP3.LUT R7, R3, 0xffff, RZ, 0xc0, !PT ;  /* 0x0000ffff03077812 */ /* 0x000fe400078ec0ff */
[----:B------:R-:W-:Y:S02]  /*0170*/  LOP3.LUT R4, R2, 0xffc0, RZ, 0xc0, !PT ;  /* 0x0000ffc002047812 */ /* 0x000fe400078ec0ff */
[----:B------:R-:W1:Y:S01]  /*0180*/  LDC.64 R2, c[0x0][0x218] ;  /* 0x00008600ff027b82 */ /* 0x000e620000000a00 */
[----:B------:R-:W-:Y:S02]  /*0190*/  LEA.HI R7, R7, R6, RZ, 0x16 ;  /* 0x0000000607077211 */ /* 0x000fe400078fb0ff */
[----:B------:R-:W-:-:S02]  /*01a0*/  IMAD.MOV R4, RZ, RZ, -R4 ;  /* 0x000000ffff047224 */ /* 0x000fc400078e0a04 */
[----:B------:R-:W-:-:S03]  /*01b0*/  LOP3.LUT R7, R7, 0xffc0, RZ, 0xc0, !PT ;  /* 0x0000ffc007077812 */ /* 0x000fc600078ec0ff */
[----:B------:R-:W-:Y:S02]  /*01c0*/  PRMT R11, R4, 0x7710, RZ ;  /* 0x00007710040b7816 */ /* 0x000fe400000000ff */
[----:B------:R-:W-:-:S03]  /*01d0*/  IMAD.MOV R7, RZ, RZ, -R7 ;  /* 0x000000ffff077224 */ /* 0x000fc600078e0a07 */
[----:B------:R-:W-:Y:S02]  /*01e0*/  IMAD.IADD R0, R0, 0x1, R11 ;  /* 0x0000000100007824 */ /* 0x000fe400078e020b */
[----:B------:R-:W-:-:S03]  /*01f0*/  PRMT R7, R7, 0x7710, RZ ;  /* 0x0000771007077816 */ /* 0x000fc600000000ff */
[----:B------:R-:W-:Y:S02]  /*0200*/  PRMT R11, R0, 0x9910, RZ ;  /* 0x00009910000b7816 */ /* 0x000fe400000000ff */
[----:B------:R-:W-:-:S03]  /*0210*/  IMAD.IADD R6, R6, 0x1, R7 ;  /* 0x0000000106067824 */ /* 0x000fc600078e0207 */
[--C-:B-1----:R-:W-:Y:S02]  /*0220*/  IMAD.WIDE R10, R11, 0x4, R2.reuse ;  /* 0x000000040b0a7825 */ /* 0x102fe400078e0202 */
[----:B------:R-:W-:Y:S02]  /*0230*/  PRMT R13, R6, 0x9910, RZ ;  /* 0x00009910060d7816 */ /* 0x000fe400000000ff */
[----:B------:R-:W2:Y:S04]  /*0240*/  LDG.E.128 R4, desc[UR4][R8.64] ;  /* 0x0000000408047981 */ /* 0x000ea8000c1e1d00 */
[----:B------:R-:W2:Y:S01]  /*0250*/  LDG.E.EL R10, desc[UR4][R10.64] ;  /* 0x000000040a0a7981 */ /* 0x000ea2000c2e1900 */
[----:B------:R-:W-:-:S03]  /*0260*/  IMAD.WIDE R2, R13, 0x4, R2 ;  /* 0x000000040d027825 */ /* 0x000fc600078e0202 */
[----:B------:R-:W3:Y:S04]  /*0270*/  LDG.E.128 R12, desc[UR4][R8.64+0x800] ;  /* 0x00080004080c7981 */ /* 0x000ee8000c1e1d00 */
[----:B------:R-:W3:Y:S01]  /*0280*/  LDG.E.EL R2, desc[UR4][R2.64] ;  /* 0x0000000402027981 */ /* 0x000ee2000c2e1900 */
[CC--:B--2---:R-:W-:Y:S01]  /*0290*/  FSETP.GT.AND P6, PT, R5.reuse, -R10.reuse, PT ;  /* 0x8000000a0500720b */ /* 0x0c4fe20003fc4000 */
[----:B------:R-:W-:Y:S01]  /*02a0*/  FADD R5, R5, R10 ;  /* 0x0000000a05057221 */ /* 0x000fe20000000000 */
[-C--:B------:R-:W-:Y:S02]  /*02b0*/  FSETP.GT.AND P0, PT, R6, -R10.reuse, PT ;  /* 0x8000000a0600720b */ /* 0x080fe40003f04000 */
[-C--:B------:R-:W-:Y:S02]  /*02c0*/  FSETP.GT.AND P1, PT, R7, -R10.reuse, PT ;  /* 0x8000000a0700720b */ /* 0x080fe40003f24000 */
[----:B------:R-:W-:-:S02]  /*02d0*/  FSETP.GT.AND P2, PT, R4, -R10, PT ;  /* 0x8000000a0400720b */ /* 0x000fc40003f44000 */
[-C--:B---3--:R-:W-:Y:S02]  /*02e0*/  FSETP.GT.AND P3, PT, R13, -R2.reuse, PT ;  /* 0x800000020d00720b */ /* 0x088fe40003f64000 */
[-C--:B------:R-:W-:Y:S02]  /*02f0*/  FSETP.GT.AND P4, PT, R14, -R2.reuse, PT ;  /* 0x800000020e00720b */ /* 0x080fe40003f84000 */
[-C--:B------:R-:W-:Y:S01]  /*0300*/  FSETP.GT.AND P5, PT, R15, -R2.reuse, PT ;  /* 0x800000020f00720b */ /* 0x080fe20003fa4000 */
[----:B------:R-:W-:Y:S01]  /*0310*/  @!P6 FMUL R5, R5, 0.10000000149011611938 ;  /* 0x3dcccccd0505e820 */ /* 0x000fe20000400000 */
[----:B------:R-:W-:Y:S01]  /*0320*/  FSETP.GT.AND P6, PT, R12, -R2, PT ;  /* 0x800000020c00720b */ /* 0x000fe20003fc4000 */
[--C-:B------:R-:W-:Y:S01]  /*0330*/  FADD R6, R6, R10.reuse ;  /* 0x0000000a06067221 */ /* 0x100fe20000000000 */
[--C-:B------:R-:W-:Y:S01]  /*0340*/  FADD R7, R7, R10.reuse ;  /* 0x0000000a07077221 */ /* 0x100fe20000000000 */
[----:B------:R-:W-:Y:S01]  /*0350*/  FADD R4, R4, R10 ;  /* 0x0000000a04047221 */ /* 0x000fe20000000000 */
[--C-:B------:R-:W-:Y:S01]  /*0360*/  FADD R13, R13, R2.reuse ;  /* 0x000000020d0d7221 */ /* 0x100fe20000000000 */
[--C-:B------:R-:W-:Y:S01]  /*0370*/  FADD R14, R14, R2.reuse ;  /* 0x000000020e0e7221 */ /* 0x100fe20000000000 */
[--C-:B------:R-:W-:Y:S01]  /*0380*/  FADD R15, R15, R2.reuse ;  /* 0x000000020f0f7221 */ /* 0x100fe20000000000 */
[----:B------:R-:W-:Y:S01]  /*0390*/  FADD R12, R12, R2 ;  /* 0x000000020c0c7221 */ /* 0x000fe20000000000 */
[----:B------:R-:W-:Y:S01]  /*03a0*/  @!P0 FMUL R6, R6, 0.10000000149011611938 ;  /* 0x3dcccccd06068820 */ /* 0x000fe20000400000 */
[----:B------:R-:W-:Y:S01]  /*03b0*/  @!P1 FMUL R7, R7, 0.10000000149011611938 ;  /* 0x3dcccccd07079820 */ /* 0x000fe20000400000 */
[----:B------:R-:W-:Y:S01]  /*03c0*/  @!P2 FMUL R4, R4, 0.10000000149011611938 ;  /* 0x3dcccccd0404a820 */ /* 0x000fe20000400000 */
[----:B------:R-:W-:Y:S01]  /*03d0*/  @!P3 FMUL R13, R13, 0.10000000149011611938 ;  /* 0x3dcccccd0d0db820 */ /* 0x000fe20000400000 */
[----:B------:R-:W-:Y:S01]  /*03e0*/  @!P4 FMUL R14, R14, 0.10000000149011611938 ;  /* 0x3dcccccd0e0ec820 */ /* 0x000fe20000400000 */
[----:B------:R-:W-:Y:S01]  /*03f0*/  @!P5 FMUL R15, R15, 0.10000000149011611938 ;  /* 0x3dcccccd0f0fd820 */ /* 0x000fe20000400000 */
[----:B------:R-:W-:Y:S01]  /*0400*/  @!P6 FMUL R12, R12, 0.10000000149011611938 ;  /* 0x3dcccccd0c0ce820 */ /* 0x000fe20000400000 */
[----:B------:R-:W-:Y:S04]  /*0410*/  STG.E.128 desc[UR4][R8.64], R4 ;  /* 0x0000000408007986 */ /* 0x000fe8000c101d04 */
[----:B------:R-:W-:Y:S01]  /*0420*/  STG.E.128 desc[UR4][R8.64+0x800], R12 ;  /* 0x0008000c08007986 */ /* 0x000fe2000c101d04 */
[----:B------:R-:W-:Y:S05]  /*0430*/  EXIT ;  /* 0x000000000000794d */ /* 0x000fea0003800000 */
.L_x_0:
[----:B------:R-:W-:-:S00]  /*0440*/  BRA `(.L_x_0) ;  /* 0xfffffffc00fc7947 */ /* 0x000fc0000383ffff */
[----:B------:R-:W-:-:S00]  /*0450*/  NOP ;  /* 0x0000000000007918 */ /* 0x000fc00000000000 */
        /* <DEDUP_REMOVED lines=10> */
.L_x_1:


//--------------------- .nv.constant0.triton_poi_fused_convolution_leaky_relu_5 --------------------------
	.section	.nv.constant0.triton_poi_fused_convolution_leaky_relu_5,"a",@progbits
	.sectionflags	@""
	.align	4
.nv.constant0.triton_poi_fused_convolution_leaky_relu_5:
	.zero		548
